	.headerflags	@"EF_CUDA_TEXMODE_UNIFIED EF_CUDA_64BIT_ADDRESS EF_CUDA_ACCELERATORS EF_CUDA_SM90 EF_CUDA_VIRTUAL_SM(EF_CUDA_SM90)"
	.elftype	@"ET_EXEC"


//--------------------- .nv.info                  --------------------------
	.section	.nv.info,"",@"SHT_CUDA_INFO"
	.align	4


	//----- nvinfo : EIATTR_REGCOUNT
	.align		4
        /*0000*/ 	.byte	0x04, 0x2f
        /*0002*/ 	.short	(.L_1 - .L_0)
	.align		4
.L_0:
        /*0004*/ 	.word	index@(triton_poi_fused_clone_mul_2)
        /*0008*/ 	.word	0x00000012


	//----- nvinfo : EIATTR_MIN_STACK_SIZE
	.align		4
.L_1:
        /*000c*/ 	.byte	0x04, 0x12
        /*000e*/ 	.short	(.L_3 - .L_2)
	.align		4
.L_2:
        /*0010*/ 	.word	index@(triton_poi_fused_clone_mul_2)
        /*0014*/ 	.word	0x00000000


	//----- nvinfo : EIATTR_FRAME_SIZE
	.align		4
.L_3:
        /*0018*/ 	.byte	0x04, 0x11
        /*001a*/ 	.short	(.L_5 - .L_4)
	.align		4
.L_4:
        /*001c*/ 	.word	index@(triton_poi_fused_clone_mul_2)
        /*0020*/ 	.word	0x00000000


	//----- nvinfo : EIATTR_MIN_STACK_SIZE
	.align		4
.L_5:
        /*0024*/ 	.byte	0x04, 0x12
        /*0026*/ 	.short	(.L_7 - .L_6)
	.align		4
.L_6:
        /*0028*/ 	.word	index@(triton_poi_fused_clone_mul_2)
        /*002c*/ 	.word	0x00000000
.L_7:


//--------------------- .nv.info.triton_poi_fused_clone_mul_2 --------------------------
	.section	.nv.info.triton_poi_fused_clone_mul_2,"",@"SHT_CUDA_INFO"
	.sectionflags	@""
	.align	4


	//----- nvinfo : EIATTR_CUDA_API_VERSION
	.align		4
        /*0000*/ 	.byte	0x04, 0x37
        /*0002*/ 	.short	(.L_9 - .L_8)
.L_8:
        /*0004*/ 	.word	0x0000007c


	//----- nvinfo : EIATTR_KPARAM_INFO
	.align		4
.L_9:
        /*0008*/ 	.byte	0x04, 0x17
        /*000a*/ 	.short	(.L_11 - .L_10)
.L_10:
        /*000c*/ 	.word	0x00000000
        /*0010*/ 	.short	0x0004
        /*0012*/ 	.short	0x001c
        /*0014*/ 	.byte	0x00, 0xf0, 0x11, 0x00


	//----- nvinfo : EIATTR_KPARAM_INFO
	.align		4
.L_11:
        /*0018*/ 	.byte	0x04, 0x17
        /*001a*/ 	.short	(.L_13 - .L_12)
.L_12:
        /*001c*/ 	.word	0x00000000
        /*0020*/ 	.short	0x0003
        /*0022*/ 	.short	0x0018
        /*0024*/ 	.byte	0x00, 0xf0, 0x11, 0x00


	//----- nvinfo : EIATTR_KPARAM_INFO
	.align		4
.L_13:
        /*0028*/ 	.byte	0x04, 0x17
        /*002a*/ 	.short	(.L_15 - .L_14)
.L_14:
        /*002c*/ 	.word	0x00000000
        /*0030*/ 	.short	0x0002
        /*0032*/ 	.short	0x0010
        /*0034*/ 	.byte	0x00, 0xf4, 0x21, 0x00


	//----- nvinfo : EIATTR_KPARAM_INFO
	.align		4
.L_15:
        /*0038*/ 	.byte	0x04, 0x17
        /*003a*/ 	.short	(.L_17 - .L_16)
.L_16:
        /*003c*/ 	.word	0x00000000
        /*0040*/ 	.short	0x0001
        /*0042*/ 	.short	0x0008
        /*0044*/ 	.byte	0x00, 0xf4, 0x21, 0x00


	//----- nvinfo : EIATTR_KPARAM_INFO
	.align		4
.L_17:
        /*0048*/ 	.byte	0x04, 0x17
        /*004a*/ 	.short	(.L_19 - .L_18)
.L_18:
        /*004c*/ 	.word	0x00000000
        /*0050*/ 	.short	0x0000
        /*0052*/ 	.short	0x0000
        /*0054*/ 	.byte	0x00, 0xf4, 0x21, 0x00


	//----- nvinfo : EIATTR_SPARSE_MMA_MASK
	.align		4
.L_19:
        /*0058*/ 	.byte	0x03, 0x50
        /*005a*/ 	.short	0x0000


	//----- nvinfo : EIATTR_MAXREG_COUNT
	.align		4
        /*005c*/ 	.byte	0x03, 0x1b
        /*005e*/ 	.short	0x00ff


	//----- nvinfo : EIATTR_EXIT_INSTR_OFFSETS
	.align		4
        /*0060*/ 	.byte	0x04, 0x1c
        /*0062*/ 	.short	(.L_21 - .L_20)


	//   ....[0]....
.L_20:
        /*0064*/ 	.word	0x00000380


	//   ....[1]....
        /*0068*/ 	.word	0x000003f0


	//----- nvinfo : EIATTR_REQNTID
	.align		4
.L_21:
        /*006c*/ 	.byte	0x04, 0x10
        /*006e*/ 	.short	(.L_23 - .L_22)
.L_22:
        /*0070*/ 	.word	0x00000080
        /*0074*/ 	.word	0x00000001
        /*0078*/ 	.word	0x00000001


	//----- nvinfo : EIATTR_CBANK_PARAM_SIZE
	.align		4
.L_23:
        /*007c*/ 	.byte	0x03, 0x19
        /*007e*/ 	.short	0x0020


	//----- nvinfo : EIATTR_PARAM_CBANK
	.align		4
        /*0080*/ 	.byte	0x04, 0x0a
        /*0082*/ 	.short	(.L_25 - .L_24)
	.align		4
.L_24:
        /*0084*/ 	.word	index@(.nv.constant0.triton_poi_fused_clone_mul_2)
        /*0088*/ 	.short	0x0210
        /*008a*/ 	.short	0x0020


	//----- nvinfo : EIATTR_SW_WAR
	.align		4
.L_25:
        /*008c*/ 	.byte	0x04, 0x36
        /*008e*/ 	.short	(.L_27 - .L_26)
.L_26:
        /*0090*/ 	.word	0x00000008
.L_27:


//--------------------- .nv.callgraph             --------------------------
	.section	.nv.callgraph,"",@"SHT_CUDA_CALLGRAPH"
	.align	4
	.sectionentsize	8
	.align		4
        /*0000*/ 	.word	0x00000000
	.align		4
        /*0004*/ 	.word	0xffffffff
	.align		4
        /*0008*/ 	.word	0x00000000
	.align		4
        /*000c*/ 	.word	0xfffffffe
	.align		4
        /*0010*/ 	.word	0x00000000
	.align		4
        /*0014*/ 	.word	0xfffffffd
	.align		4
        /*0018*/ 	.word	0x00000000
	.align		4
        /*001c*/ 	.word	0xfffffffc


//--------------------- .text.triton_poi_fused_clone_mul_2 --------------------------
	.section	.text.triton_poi_fused_clone_mul_2,"ax",@progbits
	.sectionflags	@"SHF_BARRIERS=1"
	.align	128
        .global         triton_poi_fused_clone_mul_2
        .type           triton_poi_fused_clone_mul_2,@function
        .size           triton_poi_fused_clone_mul_2,(.L_x_1 - triton_poi_fused_clone_mul_2)
        .other          triton_poi_fused_clone_mul_2,@"STO_CUDA_ENTRY STV_DEFAULT"
triton_poi_fused_clone_mul_2:
.text.triton_poi_fused_clone_mul_2:
[----:B------:R-:W0:Y:S02]  /*0000*/  LDC R1, c[0x0][0x28] ;  /* 0x00000a00ff017b82 */ /* 0x000e240000000800 */
[----:B------:R-:W1:Y:S01]  /*0010*/  S2R R0, SR_TID.X ;  /* 0x0000000000007919 */ /* 0x000e620000002100 */
[----:B------:R-:W2:Y:S01]  /*0020*/  S2UR UR4, SR_CTAID.Y ;  /* 0x00000000000479c3 */ /* 0x000ea20000002600 */
[----:B------:R-:W-:-:S07]  /*0030*/  ULDC.64 UR8, c[0x0][0x208] ;  /* 0x0000820000087ab9 */ /* 0x000fce0000000a00 */
[----:B------:R-:W3:Y:S08]  /*0040*/  S2UR UR5, SR_CTAID.X ;  /* 0x00000000000579c3 */ /* 0x000ef00000002500 */
[----:B------:R-:W4:Y:S01]  /*0050*/  LDC.64 R4, c[0x0][0x210] ;  /* 0x00008400ff047b82 */ /* 0x000f220000000a00 */
[----:B--2---:R-:W-:Y:S01]  /*0060*/  USHF.L.U32 UR4, UR4, 0x4, URZ ;  /* 0x0000000404047899 */ /* 0x004fe2000800063f */
[----:B-1----:R-:W-:Y:S01]  /*0070*/  IMAD.SHL.U32 R2, R0, 0x2, RZ ;  /* 0x0000000200027824 */ /* 0x002fe200078e00ff */
[----:B------:R-:W-:Y:S01]  /*0080*/  SHF.R.U32.HI R11, RZ, 0x3, R0 ;  /* 0x00000003ff0b7819 */ /* 0x000fe20000011600 */
[----:B---3--:R-:W-:-:S03]  /*0090*/  USHF.L.U32 UR5, UR5, 0x4, URZ ;  /* 0x0000000405057899 */ /* 0x008fc6000800063f */
[----:B------:R-:W-:Y:S02]  /*00a0*/  LOP3.LUT R10, R2, 0xe, RZ, 0xc0, !PT ;  /* 0x0000000e020a7812 */ /* 0x000fe400078ec0ff */
[----:B------:R-:W1:Y:S01]  /*00b0*/  LDC.64 R2, c[0x0][0x218] ;  /* 0x00008600ff027b82 */ /* 0x000e620000000a00 */
[----:B------:R-:W-:Y:S02]  /*00c0*/  SGXT.U32 R11, R11, 0x4 ;  /* 0x000000040b0b781a */ /* 0x000fe40000000000 */
[----:B------:R-:W-:-:S04]  /*00d0*/  LOP3.LUT R6, R10, UR4, RZ, 0xfc, !PT ;  /* 0x000000040a067c12 */ /* 0x000fc8000f8efcff */
[----:B------:R-:W-:Y:S02]  /*00e0*/  SHF.R.S32.HI R7, RZ, 0x1f, R6 ;  /* 0x0000001fff077819 */ /* 0x000fe40000011406 */
[----:B------:R-:W-:Y:S02]  /*00f0*/  ISETP.GE.AND P1, PT, R6, 0x10, PT ;  /* 0x000000100600780c */ /* 0x000fe40003f26270 */
[----:B------:R-:W-:Y:S02]  /*0100*/  LEA.HI R8, R7, R6, RZ, 0x2 ;  /* 0x0000000607087211 */ /* 0x000fe400078f10ff */
[----:B------:R-:W-:Y:S02]  /*0110*/  LOP3.LUT R7, R11, UR5, RZ, 0xfc, !PT ;  /* 0x000000050b077c12 */ /* 0x000fe4000f8efcff */
[----:B------:R-:W-:Y:S02]  /*0120*/  LOP3.LUT R9, R8, 0xfffffffc, RZ, 0xc0, !PT ;  /* 0xfffffffc08097812 */ /* 0x000fe400078ec0ff */
[----:B------:R-:W-:-:S02]  /*0130*/  ISETP.GE.AND P0, PT, R7, 0x10, PT ;  /* 0x000000100700780c */ /* 0x000fc40003f06270 */
[----:B------:R-:W-:Y:S01]  /*0140*/  SHF.R.S32.HI R8, RZ, 0x2, R8 ;  /* 0x00000002ff087819 */ /* 0x000fe20000011408 */
[C---:B------:R-:W-:Y:S01]  /*0150*/  IMAD.IADD R9, R6.reuse, 0x1, -R9 ;  /* 0x0000000106097824 */ /* 0x040fe200078e0a09 */
[----:B------:R-:W-:-:S03]  /*0160*/  ISETP.LT.AND P0, PT, R6, 0x10, !P0 ;  /* 0x000000100600780c */ /* 0x000fc60004701270 */
[----:B------:R-:W-:-:S04]  /*0170*/  IMAD R13, R7, 0xc, R9 ;  /* 0x0000000c070d7824 */ /* 0x000fc800078e0209 */
[----:B------:R-:W-:Y:S02]  /*0180*/  IMAD R7, R8, 0xc0, R13 ;  /* 0x000000c008077824 */ /* 0x000fe400078e020d */
[----:B-1----:R-:W-:Y:S01]  /*0190*/  IMAD.WIDE R8, R9, 0x4, R2 ;  /* 0x0000000409087825 */ /* 0x002fe200078e0202 */
[----:B------:R-:W-:-:S03]  /*01a0*/  CS2R R2, SRZ ;  /* 0x0000000000027805 */ /* 0x000fc6000001ff00 */
[----:B----4-:R-:W-:Y:S01]  /*01b0*/  IMAD.WIDE R6, R7, 0x4, R4 ;  /* 0x0000000407067825 */ /* 0x010fe200078e0204 */
[----:B------:R-:W-:-:S04]  /*01c0*/  CS2R R4, SRZ ;  /* 0x0000000000047805 */ /* 0x000fc8000001ff00 */
[----:B------:R1:W2:Y:S04]  /*01d0*/  @P0 LDG.E.64 R2, desc[UR8][R6.64] ;  /* 0x0000000806020981 */ /* 0x0002a8000c1e1b00 */
[----:B------:R3:W2:Y:S01]  /*01e0*/  @!P1 LDG.E.EL.64 R4, desc[UR8][R8.64] ;  /* 0x0000000808049981 */ /* 0x0006a2000c2e1b00 */
[----:B------:R-:W4:Y:S01]  /*01f0*/  S2UR UR7, SR_CgaCtaId ;  /* 0x00000000000779c3 */ /* 0x000f220000008800 */
[----:B------:R-:W-:Y:S01]  /*0200*/  IMAD.SHL.U32 R12, R0, 0x20, RZ ;  /* 0x00000020000c7824 */ /* 0x000fe200078e00ff */
[----:B------:R-:W-:-:S04]  /*0210*/  UMOV UR6, 0x400 ;  /* 0x0000040000067882 */ /* 0x000fc80000000000 */
[----:B------:R-:W-:Y:S02]  /*0220*/  LOP3.LUT R14, R12, 0xe0, RZ, 0xc0, !PT ;  /* 0x000000e00c0e7812 */ /* 0x000fe400078ec0ff */
[----:B------:R-:W-:Y:S02]  /*0230*/  LOP3.LUT R13, R10, UR5, RZ, 0xfc, !PT ;  /* 0x000000050a0d7c12 */ /* 0x000fe4000f8efcff */
[C---:B------:R-:W-:Y:S02]  /*0240*/  LOP3.LUT R15, R14.reuse, 0x10, RZ, 0xfc, !PT ;  /* 0x000000100e0f7812 */ /* 0x040fe400078efcff */
[----:B------:R-:W-:Y:S02]  /*0250*/  LOP3.LUT R10, R11, UR4, RZ, 0xfc, !PT ;  /* 0x000000040b0a7c12 */ /* 0x000fe4000f8efcff */
[----:B------:R-:W-:Y:S01]  /*0260*/  LOP3.LUT R11, R14, R11, RZ, 0xfc, !PT ;  /* 0x0000000b0e0b7212 */ /* 0x000fe200078efcff */
[----:B----4-:R-:W-:-:S06]  /*0270*/  UPRMT UR6, UR7, 0x654, UR6 ;  /* 0x0000065407067896 */ /* 0x010fcc0008000006 */
[----:B------:R-:W-:Y:S02]  /*0280*/  LEA.HI R14, R14, UR6, RZ, 0x1e ;  /* 0x000000060e0e7c11 */ /* 0x000fe4000f8ff0ff */
[----:B-1----:R-:W-:-:S03]  /*0290*/  LEA.HI R6, R15, UR6, RZ, 0x1e ;  /* 0x000000060f067c11 */ /* 0x002fc6000f8ff0ff */
[C---:B------:R-:W-:Y:S02]  /*02a0*/  IMAD R7, R11.reuse, 0x4, R14 ;  /* 0x000000040b077824 */ /* 0x040fe400078e020e */
[----:B------:R-:W-:Y:S01]  /*02b0*/  IMAD R6, R11, 0x4, R6 ;  /* 0x000000040b067824 */ /* 0x000fe200078e0206 */
[----:B------:R-:W-:Y:S02]  /*02c0*/  VIMNMX R12, R10, R13, !PT ;  /* 0x0000000d0a0c7248 */ /* 0x000fe40007fe0100 */
[----:B---3--:R-:W-:Y:S02]  /*02d0*/  SHF.R.U32.HI R8, RZ, 0x1, R0 ;  /* 0x00000001ff087819 */ /* 0x008fe40000011600 */
[----:B------:R-:W-:Y:S01]  /*02e0*/  ISETP.GE.AND P0, PT, R12, 0x10, PT ;  /* 0x000000100c00780c */ /* 0x000fe20003f06270 */
[----:B------:R-:W-:Y:S01]  /*02f0*/  IMAD.SHL.U32 R0, R0, 0x8, RZ ;  /* 0x0000000800007824 */ /* 0x000fe200078e00ff */
[----:B------:R-:W-:-:S04]  /*0300*/  LOP3.LUT R8, R8, 0x3c, RZ, 0xc0, !PT ;  /* 0x0000003c08087812 */ /* 0x000fc800078ec0ff */
[----:B------:R-:W-:-:S04]  /*0310*/  LOP3.LUT R9, R0, 0x3f8, RZ, 0xc0, !PT ;  /* 0x000003f800097812 */ /* 0x000fc800078ec0ff */
[----:B------:R-:W-:Y:S01]  /*0320*/  IADD3 R8, R9, UR6, R8 ;  /* 0x0000000609087c10 */ /* 0x000fe2000fffe008 */
[----:B--2---:R-:W-:Y:S01]  /*0330*/  FADD R2, R4, R2 ;  /* 0x0000000204027221 */ /* 0x004fe20000000000 */
[----:B------:R-:W-:-:S04]  /*0340*/  FADD R3, R5, R3 ;  /* 0x0000000305037221 */ /* 0x000fc80000000000 */
[----:B------:R1:W-:Y:S04]  /*0350*/  STS [R7], R2 ;  /* 0x0000000207007388 */ /* 0x0003e80000000800 */
[----:B------:R1:W-:Y:S01]  /*0360*/  STS [R6+0x40], R3 ;  /* 0x0000400306007388 */ /* 0x0003e20000000800 */
[----:B------:R-:W-:Y:S06]  /*0370*/  BAR.SYNC.DEFER_BLOCKING 0x0 ;  /* 0x0000000000007b1d */ /* 0x000fec0000010000 */
[----:B-1----:R-:W-:Y:S05]  /*0380*/  @P0 EXIT ;  /* 0x000000000000094d */ /* 0x002fea0003800000 */
[----:B------:R-:W-:Y:S01]  /*0390*/  LDS R4, [R8] ;  /* 0x0000000008047984 */ /* 0x000fe20000000800 */
[----:B------:R-:W0:Y:S01]  /*03a0*/  LDC.64 R2, c[0x0][0x220] ;  /* 0x00008800ff027b82 */ /* 0x000e220000000a00 */
[----:B------:R-:W-:Y:S02]  /*03b0*/  IMAD R13, R10, 0x10, R13 ;  /* 0x000000100a0d7824 */ /* 0x000fe400078e020d */
[----:B------:R-:W1:Y:S02]  /*03c0*/  LDS R5, [R8+0x4] ;  /* 0x0000040008057984 */ /* 0x000e640000000800 */
[----:B0-----:R-:W-:-:S05]  /*03d0*/  IMAD.WIDE R2, R13, 0x4, R2 ;  /* 0x000000040d027825 */ /* 0x001fca00078e0202 */
[----:B-1----:R-:W-:Y:S01]  /*03e0*/  STG.E.64 desc[UR8][R2.64], R4 ;  /* 0x0000000402007986 */ /* 0x002fe2000c101b08 */
[----:B------:R-:W-:Y:S05]  /*03f0*/  EXIT ;  /* 0x000000000000794d */ /* 0x000fea0003800000 */
.L_x_0:
[----:B------:R-:W-:-:S00]  /*0400*/  BRA `(.L_x_0) ;  /* 0xfffffffc00fc7947 */ /* 0x000fc0000383ffff */
[----:B------:R-:W-:-:S00]  /*0410*/  NOP ;  /* 0x0000000000007918 */ /* 0x000fc00000000000 */
        /* <DEDUP_REMOVED lines=14> */
.L_x_1:


//--------------------- .nv.shared.triton_poi_fused_clone_mul_2 --------------------------
	.section	.nv.shared.triton_poi_fused_clone_mul_2,"aw",@nobits
	.sectionflags	@""
	.align	16
	.zero		1024


//--------------------- .nv.constant0.triton_poi_fused_clone_mul_2 --------------------------
	.section	.nv.constant0.triton_poi_fused_clone_mul_2,"a",@progbits
	.sectionflags	@""
	.align	4
.nv.constant0.triton_poi_fused_clone_mul_2:
	.zero		560
